//
// Generated by NVIDIA NVVM Compiler
//
// Compiler Build ID: CL-36424714
// Cuda compilation tools, release 13.0, V13.0.88
// Based on NVVM 20.0.0
//

.version 9.0
.target sm_100
.address_size 64

	// .globl	_Z16computeFactorialv
.extern .func  (.param .b32 func_retval0) vprintf
(
	.param .b64 vprintf_param_0,
	.param .b64 vprintf_param_1
)
;
.global .align 1 .b8 $str[8] = {37, 100, 33, 61, 37, 100, 10};

.visible .entry _Z16computeFactorialv()
{
	.local .align 8 .b8 	__local_depot0[8];
	.reg .b64 	%SP;
	.reg .b64 	%SPL;
	.reg .pred 	%p<5>;
	.reg .b32 	%r<45>;
	.reg .b64 	%rd<5>;

	mov.u64 	%SPL, __local_depot0;
	cvta.local.u64 	%SP, %SPL;
	mov.u32 	%r24, %tid.x;
	add.s32 	%r1, %r24, 1;
	and.b32  	%r2, %r1, 3;
	setp.lt.u32 	%p1, %r24, 3;
	mov.b32 	%r42, 1;
	mov.u32 	%r44, %r42;
	@%p1 bra 	$L__BB0_4;
	and.b32  	%r27, %r1, 2044;
	neg.s32 	%r35, %r27;
	mov.b32 	%r44, 1;
	mov.b32 	%r36, 2;
$L__BB0_2:
	add.s32 	%r28, %r36, -1;
	mul.lo.s32 	%r29, %r28, %r44;
	add.s32 	%r30, %r36, 2;
	mul.lo.s32 	%r31, %r36, %r29;
	mad.lo.s32 	%r32, %r31, %r36, %r31;
	mul.lo.s32 	%r44, %r30, %r32;
	add.s32 	%r36, %r36, 4;
	add.s32 	%r35, %r35, 4;
	setp.ne.s32 	%p2, %r35, 0;
	@%p2 bra 	$L__BB0_2;
	add.s32 	%r42, %r36, -1;
$L__BB0_4:
	setp.eq.s32 	%p3, %r2, 0;
	@%p3 bra 	$L__BB0_7;
	neg.s32 	%r41, %r2;
$L__BB0_6:
	.pragma "nounroll";
	mul.lo.s32 	%r44, %r42, %r44;
	add.s32 	%r42, %r42, 1;
	add.s32 	%r41, %r41, 1;
	setp.ne.s32 	%p4, %r41, 0;
	@%p4 bra 	$L__BB0_6;
$L__BB0_7:
	add.u64 	%rd1, %SP, 0;
	add.u64 	%rd2, %SPL, 0;
	st.local.v2.u32 	[%rd2], {%r1, %r44};
	mov.u64 	%rd3, $str;
	cvta.global.u64 	%rd4, %rd3;
	{ // callseq 0, 0
	.param .b64 param0;
	st.param.b64 	[param0], %rd4;
	.param .b64 param1;
	st.param.b64 	[param1], %rd1;
	.param .b32 retval0;
	call.uni (retval0), 
	vprintf, 
	(
	param0, 
	param1
	);
	ld.param.b32 	%r33, [retval0];
	} // callseq 0
	ret;

}


// ===== COMPILED SASS (sm_100) =====

	.target	sm_100

	.elftype	@"ET_EXEC"


//--------------------- .note.nv.tkinfo           --------------------------
	.section	.note.nv.tkinfo,"",@"SHT_NOTE"
	.sectionflags	@"SHF_NOTE_NV_TKINFO"
	.tkinfo
        /*0018*/ 	.word	0x00000002
        /*0030*/ 	.string	""
        /*0030*/ 	.string	"ptxas"
        /*0030*/ 	.string	"Cuda compilation tools, release 13.0, V13.0.88"
        /*0030*/ 	.string	"Build cuda_13.0.r13.0/compiler.36424714_0"
        /*0030*/ 	.string	"-arch sm_100 -m 64 "



//--------------------- .note.nv.cuinfo           --------------------------
	.section	.note.nv.cuinfo,"",@"SHT_NOTE"
	.sectionflags	@"SHF_NOTE_NV_CUINFO"
        /*0018*/ 	.short	0x0002
        /*001a*/ 	.short	0x0064
        /*001c*/ 	.short	0x0082
	.zero		2


//--------------------- .nv.info                  --------------------------
	.section	.nv.info,"",@"SHT_CUDA_INFO"
	.align	4


	//----- nvinfo : EIATTR_REGCOUNT
	.align		4
        /*0000*/ 	.byte	0x04, 0x2f
        /*0002*/ 	.short	(.L_2 - .L_1)
	.align		4
.L_1:
        /*0004*/ 	.word	index@(_Z16computeFactorialv)
        /*0008*/ 	.word	0x00000018


	//----- nvinfo : EIATTR_FRAME_SIZE
	.align		4
.L_2:
        /*000c*/ 	.byte	0x04, 0x11
        /*000e*/ 	.short	(.L_4 - .L_3)
	.align		4
.L_3:
        /*0010*/ 	.word	index@(_Z16computeFactorialv)
        /*0014*/ 	.word	0x00000008


	//----- nvinfo : EIATTR_MIN_STACK_SIZE
	.align		4
.L_4:
        /*0018*/ 	.byte	0x04, 0x12
        /*001a*/ 	.short	(.L_6 - .L_5)
	.align		4
.L_5:
        /*001c*/ 	.word	index@(_Z16computeFactorialv)
        /*0020*/ 	.word	0x00000008
.L_6:


//--------------------- .nv.compat                --------------------------
	.section	.nv.compat,"",@"SHT_CUDA_COMPAT_INFO"
	.align	4
        /*0000*/ 	.byte	0x02, 0x09, 0x00, 0x00, 0x02, 0x02, 0x01, 0x00, 0x02, 0x05, 0x05, 0x00, 0x03, 0x07, 0x01, 0x01
        /*0010*/ 	.byte	0x02, 0x03, 0x00, 0x00, 0x02, 0x06, 0x01, 0x00, 0x04, 0x0b, 0x08, 0x00, 0x09, 0x00, 0x00, 0x00
        /*0020*/ 	.byte	0x00, 0x00, 0x00, 0x00


//--------------------- .nv.info._Z16computeFactorialv --------------------------
	.section	.nv.info._Z16computeFactorialv,"",@"SHT_CUDA_INFO"
	.sectionflags	@""
	.align	4


	//----- nvinfo : EIATTR_CUDA_API_VERSION
	.align		4
        /*0000*/ 	.byte	0x04, 0x37
        /*0002*/ 	.short	(.L_8 - .L_7)
.L_7:
        /*0004*/ 	.word	0x00000082


	//----- nvinfo : EIATTR_SPARSE_MMA_MASK
	.align		4
.L_8:
        /*0008*/ 	.byte	0x03, 0x50
        /*000a*/ 	.short	0x0000


	//----- nvinfo : EIATTR_MAXREG_COUNT
	.align		4
        /*000c*/ 	.byte	0x03, 0x1b
        /*000e*/ 	.short	0x00ff


	//----- nvinfo : EIATTR_EXTERNS
	.align		4
        /*0010*/ 	.byte	0x04, 0x0f
        /*0012*/ 	.short	(.L_10 - .L_9)


	//   ....[0]....
	.align		4
.L_9:
        /*0014*/ 	.word	index@(vprintf)


	//----- nvinfo : EIATTR_MERCURY_ISA_VERSION
	.align		4
.L_10:
        /*0018*/ 	.byte	0x03, 0x5f
        /*001a*/ 	.short	0x0101


	//----- nvinfo : EIATTR_VRC_CTA_INIT_COUNT
	.align		4
        /*001c*/ 	.byte	0x02, 0x4a
	.zero		1
	.zero		1


	//----- nvinfo : EIATTR_SYSCALL_OFFSETS
	.align		4
        /*0020*/ 	.byte	0x04, 0x46
        /*0022*/ 	.short	(.L_12 - .L_11)


	//   ....[0]....
.L_11:
        /*0024*/ 	.word	0x00000700


	//----- nvinfo : EIATTR_EXIT_INSTR_OFFSETS
	.align		4
.L_12:
        /*0028*/ 	.byte	0x04, 0x1c
        /*002a*/ 	.short	(.L_14 - .L_13)


	//   ....[0]....
.L_13:
        /*002c*/ 	.word	0x00000710


	//----- nvinfo : EIATTR_CRS_STACK_SIZE
	.align		4
.L_14:
        /*0030*/ 	.byte	0x04, 0x1e
        /*0032*/ 	.short	(.L_16 - .L_15)
.L_15:
        /*0034*/ 	.word	0x00000000


	//----- nvinfo : EIATTR_SW_WAR
	.align		4
.L_16:
        /*0038*/ 	.byte	0x04, 0x36
        /*003a*/ 	.short	(.L_18 - .L_17)
.L_17:
        /*003c*/ 	.word	0x00000008
.L_18:


//--------------------- .nv.callgraph             --------------------------
	.section	.nv.callgraph,"",@"SHT_CUDA_CALLGRAPH"
	.align	4
	.sectionentsize	8
	.align		4
        /*0000*/ 	.word	0x00000000
	.align		4
        /*0004*/ 	.word	0xffffffff
	.align		4
        /*0008*/ 	.word	index@(_Z16computeFactorialv)
	.align		4
        /*000c*/ 	.word	index@(vprintf)
	.align		4
        /*0010*/ 	.word	0x00000000
	.align		4
        /*0014*/ 	.word	0xfffffffe
	.align		4
        /*0018*/ 	.word	0x00000000
	.align		4
        /*001c*/ 	.word	0xfffffffd
	.align		4
        /*0020*/ 	.word	0x00000000
	.align		4
        /*0024*/ 	.word	0xfffffffc


//--------------------- .nv.constant4             --------------------------
	.section	.nv.constant4,"a",@progbits
	.align	8
	.align		8
.nv.constant4:
        /*0000*/ 	.dword	vprintf
	.align		8
        /*0008*/ 	.dword	$str


//--------------------- .text._Z16computeFactorialv --------------------------
	.section	.text._Z16computeFactorialv,"ax",@progbits
	.align	128
        .global         _Z16computeFactorialv
        .type           _Z16computeFactorialv,@function
        .size           _Z16computeFactorialv,(.L_x_15 - _Z16computeFactorialv)
        .other          _Z16computeFactorialv,@"STO_CUDA_ENTRY STV_DEFAULT"
_Z16computeFactorialv:
.text._Z16computeFactorialv:
[----:B------:R-:W0:Y:S01]  /*0000*/  LDC R1, c[0x0][0x37c] ;  /* 0x0000df00ff017b82 */ /* 0x000e220000000800 */
[----:B------:R-:W1:Y:S01]  /*0010*/  S2R R2, SR_TID.X ;  /* 0x0000000000027919 */ /* 0x000e620000002100 */
[----:B------:R-:W2:Y:S01]  /*0020*/  LDCU UR4, c[0x0][0x2f8] ;  /* 0x00005f00ff0477ac */ /* 0x000ea20008000800 */
[----:B0-----:R-:W-:Y:S01]  /*0030*/  IADD3 R1, PT, PT, R1, -0x8, RZ ;  /* 0xfffffff801017810 */ /* 0x001fe20007ffe0ff */
[----:B------:R-:W-:Y:S01]  /*0040*/  BSSY.RECONVERGENT B1, `(.L_x_0) ;  /* 0x000005a000017945 */ /* 0x000fe20003800200 */
[----:B------:R-:W-:Y:S01]  /*0050*/  HFMA2 R8, -RZ, RZ, 0, 5.9604644775390625e-08 ;  /* 0x00000001ff087431 */ /* 0x000fe200000001ff */
[----:B------:R-:W0:Y:S01]  /*0060*/  LDCU UR5, c[0x0][0x2fc] ;  /* 0x00005f80ff0577ac */ /* 0x000e220008000800 */
[----:B------:R-:W-:Y:S01]  /*0070*/  IMAD.MOV.U32 R3, RZ, RZ, 0x1 ;  /* 0x00000001ff037424 */ /* 0x000fe200078e00ff */
[----:B--2---:R-:W-:-:S04]  /*0080*/  IADD3 R6, P1, PT, R1, UR4, RZ ;  /* 0x0000000401067c10 */ /* 0x004fc8000ff3e0ff */
[----:B0-----:R-:W-:Y:S02]  /*0090*/  IADD3.X R7, PT, PT, RZ, UR5, RZ, P1, !PT ;  /* 0x00000005ff077c10 */ /* 0x001fe40008ffe4ff */
[C---:B-1----:R-:W-:Y:S01]  /*00a0*/  ISETP.GE.U32.AND P0, PT, R2.reuse, 0x3, PT ;  /* 0x000000030200780c */ /* 0x042fe20003f06070 */
[----:B------:R-:W-:-:S05]  /*00b0*/  VIADD R2, R2, 0x1 ;  /* 0x0000000102027836 */ /* 0x000fca0000000000 */
[----:B------:R-:W-:-:S07]  /*00c0*/  LOP3.LUT R4, R2, 0x3, RZ, 0xc0, !PT ;  /* 0x0000000302047812 */ /* 0x000fce00078ec0ff */
[----:B------:R-:W-:Y:S05]  /*00d0*/  @!P0 BRA `(.L_x_1) ;  /* 0x0000000400408947 */ /* 0x000fea0003800000 */
[----:B------:R-:W-:Y:S01]  /*00e0*/  LOP3.LUT R0, R2, 0x7fc, RZ, 0xc0, !PT ;  /* 0x000007fc02007812 */ /* 0x000fe200078ec0ff */
[----:B------:R-:W-:Y:S01]  /*00f0*/  BSSY.RECONVERGENT B0, `(.L_x_2) ;  /* 0x000004d000007945 */ /* 0x000fe20003800200 */
[----:B------:R-:W-:Y:S01]  /*0100*/  MOV R5, 0x2 ;  /* 0x0000000200057802 */ /* 0x000fe20000000f00 */
[----:B------:R-:W-:Y:S02]  /*0110*/  IMAD.MOV.U32 R3, RZ, RZ, 0x1 ;  /* 0x00000001ff037424 */ /* 0x000fe400078e00ff */
[----:B------:R-:W-:-:S05]  /*0120*/  IMAD.MOV R0, RZ, RZ, -R0 ;  /* 0x000000ffff007224 */ /* 0x000fca00078e0a00 */
[----:B------:R-:W-:-:S13]  /*0130*/  ISETP.GE.AND P0, PT, R0, RZ, PT ;  /* 0x000000ff0000720c */ /* 0x000fda0003f06270 */
[----:B------:R-:W-:Y:S05]  /*0140*/  @P0 BRA `(.L_x_3) ;  /* 0x0000000000f40947 */ /* 0x000fea0003800000 */
[----:B------:R-:W-:Y:S01]  /*0150*/  IADD3 R8, PT, PT, -R0, RZ, RZ ;  /* 0x000000ff00087210 */ /* 0x000fe20007ffe1ff */
[----:B------:R-:W-:Y:S01]  /*0160*/  BSSY.RECONVERGENT B2, `(.L_x_4) ;  /* 0x0000024000027945 */ /* 0x000fe20003800200 */
[----:B------:R-:W-:Y:S02]  /*0170*/  PLOP3.LUT P0, PT, PT, PT, PT, 0x80, 0x8 ;  /* 0x000000000008781c */ /* 0x000fe40003f0f070 */
[----:B------:R-:W-:-:S13]  /*0180*/  ISETP.GT.AND P1, PT, R8, 0xc, PT ;  /* 0x0000000c0800780c */ /* 0x000fda0003f24270 */
[----:B------:R-:W-:Y:S05]  /*0190*/  @!P1 BRA `(.L_x_5) ;  /* 0x0000000000809947 */ /* 0x000fea0003800000 */
[----:B------:R-:W-:-:S13]  /*01a0*/  PLOP3.LUT P0, PT, PT, PT, PT, 0x8, 0x80 ;  /* 0x000000000080781c */ /* 0x000fda0003f0e170 */
.L_x_6:
[C---:B------:R-:W-:Y:S01]  /*01b0*/  IADD3 R8, PT, PT, R5.reuse, -0x1, RZ ;  /* 0xffffffff05087810 */ /* 0x040fe20007ffe0ff */
[----:B------:R-:W-:Y:S01]  /*01c0*/  VIADD R0, R0, 0x10 ;  /* 0x0000001000007836 */ /* 0x000fe20000000000 */
[----:B------:R-:W-:-:S03]  /*01d0*/  IADD3 R10, PT, PT, R5, 0x3, RZ ;  /* 0x00000003050a7810 */ /* 0x000fc60007ffe0ff */
[----:B------:R-:W-:Y:S01]  /*01e0*/  IMAD R8, R8, R3, RZ ;  /* 0x0000000308087224 */ /* 0x000fe200078e02ff */
[----:B------:R-:W-:Y:S01]  /*01f0*/  ISETP.GE.AND P1, PT, R0, -0xc, PT ;  /* 0xfffffff40000780c */ /* 0x000fe20003f26270 */
[----:B------:R-:W-:Y:S02]  /*0200*/  VIADD R3, R5, 0x2 ;  /* 0x0000000205037836 */ /* 0x000fe40000000000 */
[----:B------:R-:W-:-:S04]  /*0210*/  IMAD R8, R8, R5, RZ ;  /* 0x0000000508087224 */ /* 0x000fc800078e02ff */
[----:B------:R-:W-:-:S04]  /*0220*/  IMAD R8, R8, R5, R8 ;  /* 0x0000000508087224 */ /* 0x000fc800078e0208 */
[----:B------:R-:W-:Y:S01]  /*0230*/  IMAD R3, R3, R8, RZ ;  /* 0x0000000803037224 */ /* 0x000fe200078e02ff */
[----:B------:R-:W-:-:S03]  /*0240*/  IADD3 R8, PT, PT, R5, 0x4, RZ ;  /* 0x0000000405087810 */ /* 0x000fc60007ffe0ff */
[----:B------:R-:W-:Y:S01]  /*0250*/  IMAD R3, R3, R10, RZ ;  /* 0x0000000a03037224 */ /* 0x000fe200078e02ff */
[----:B------:R-:W-:-:S03]  /*0260*/  IADD3 R10, PT, PT, R5, 0x7, RZ ;  /* 0x00000007050a7810 */ /* 0x000fc60007ffe0ff */
[C---:B------:R-:W-:Y:S02]  /*0270*/  IMAD R9, R8.reuse, R3, RZ ;  /* 0x0000000308097224 */ /* 0x040fe400078e02ff */
[----:B------:R-:W-:Y:S02]  /*0280*/  VIADD R3, R5, 0x6 ;  /* 0x0000000605037836 */ /* 0x000fe40000000000 */
        /* <DEDUP_REMOVED lines=10> */
[----:B------:R-:W-:-:S04]  /*0330*/  IMAD R3, R3, R10, RZ ;  /* 0x0000000a03037224 */ /* 0x000fc800078e02ff */
[C---:B------:R-:W-:Y:S01]  /*0340*/  IMAD R9, R8.reuse, R3, RZ ;  /* 0x0000000308097224 */ /* 0x040fe200078e02ff */
[C---:B------:R-:W-:Y:S02]  /*0350*/  IADD3 R3, PT, PT, R5.reuse, 0xe, RZ ;  /* 0x0000000e05037810 */ /* 0x040fe40007ffe0ff */
[----:B------:R-:W-:Y:S01]  /*0360*/  IADD3 R5, PT, PT, R5, 0x10, RZ ;  /* 0x0000001005057810 */ /* 0x000fe20007ffe0ff */
[----:B------:R-:W-:-:S04]  /*0370*/  IMAD R8, R8, R9, R9 ;  /* 0x0000000908087224 */ /* 0x000fc800078e0209 */
[----:B------:R-:W-:Y:S01]  /*0380*/  IMAD R3, R3, R8, RZ ;  /* 0x0000000803037224 */ /* 0x000fe200078e02ff */
[----:B------:R-:W-:Y:S06]  /*0390*/  @!P1 BRA `(.L_x_6) ;  /* 0xfffffffc00849947 */ /* 0x000fec000383ffff */
.L_x_5:
[----:B------:R-:W-:Y:S05]  /*03a0*/  BSYNC.RECONVERGENT B2 ;  /* 0x0000000000027941 */ /* 0x000fea0003800200 */
.L_x_4:
[----:B------:R-:W-:Y:S01]  /*03b0*/  IMAD.MOV R8, RZ, RZ, -R0 ;  /* 0x000000ffff087224 */ /* 0x000fe200078e0a00 */
[----:B------:R-:W-:Y:S04]  /*03c0*/  BSSY.RECONVERGENT B2, `(.L_x_7) ;  /* 0x0000013000027945 */ /* 0x000fe80003800200 */
[----:B------:R-:W-:-:S13]  /*03d0*/  ISETP.GT.AND P1, PT, R8, 0x4, PT ;  /* 0x000000040800780c */ /* 0x000fda0003f24270 */
[----:B------:R-:W-:Y:S05]  /*03e0*/  @!P1 BRA `(.L_x_8) ;  /* 0x0000000000409947 */ /* 0x000fea0003800000 */
[C---:B------:R-:W-:Y:S01]  /*03f0*/  IADD3 R8, PT, PT, R5.reuse, -0x1, RZ ;  /* 0xffffffff05087810 */ /* 0x040fe20007ffe0ff */
[----:B------:R-:W-:Y:S01]  /*0400*/  VIADD R10, R5, 0x3 ;  /* 0x00000003050a7836 */ /* 0x000fe20000000000 */
[----:B------:R-:W-:Y:S01]  /*0410*/  PLOP3.LUT P0, PT, PT, PT, PT, 0x8, 0x80 ;  /* 0x000000000080781c */ /* 0x000fe20003f0e170 */
[----:B------:R-:W-:Y:S02]  /*0420*/  VIADD R0, R0, 0x8 ;  /* 0x0000000800007836 */ /* 0x000fe40000000000 */
[----:B------:R-:W-:Y:S01]  /*0430*/  IMAD R8, R3, R8, RZ ;  /* 0x0000000803087224 */ /* 0x000fe200078e02ff */
[----:B------:R-:W-:-:S03]  /*0440*/  IADD3 R3, PT, PT, R5, 0x2, RZ ;  /* 0x0000000205037810 */ /* 0x000fc60007ffe0ff */
[----:B------:R-:W-:-:S04]  /*0450*/  IMAD R8, R5, R8, RZ ;  /* 0x0000000805087224 */ /* 0x000fc800078e02ff */
        /* <DEDUP_REMOVED lines=8> */
[----:B------:R-:W-:-:S07]  /*04e0*/  IMAD R3, R3, R8, RZ ;  /* 0x0000000803037224 */ /* 0x000fce00078e02ff */
.L_x_8:
[----:B------:R-:W-:Y:S05]  /*04f0*/  BSYNC.RECONVERGENT B2 ;  /* 0x0000000000027941 */ /* 0x000fea0003800200 */
.L_x_7:
[----:B------:R-:W-:-:S13]  /*0500*/  ISETP.NE.OR P0, PT, R0, RZ, P0 ;  /* 0x000000ff0000720c */ /* 0x000fda0000705670 */
[----:B------:R-:W-:Y:S05]  /*0510*/  @!P0 BRA `(.L_x_9) ;  /* 0x0000000000288947 */ /* 0x000fea0003800000 */
.L_x_3:
[----:B------:R-:W-:Y:S01]  /*0520*/  VIADD R0, R0, 0x4 ;  /* 0x0000000400007836 */ /* 0x000fe20000000000 */
[----:B------:R-:W-:-:S04]  /*0530*/  IADD3 R8, PT, PT, R5, -0x1, RZ ;  /* 0xffffffff05087810 */ /* 0x000fc80007ffe0ff */
[----:B------:R-:W-:Y:S01]  /*0540*/  ISETP.NE.AND P0, PT, R0, RZ, PT ;  /* 0x000000ff0000720c */ /* 0x000fe20003f05270 */
[----:B------:R-:W-:Y:S01]  /*0550*/  IMAD R8, R8, R3, RZ ;  /* 0x0000000308087224 */ /* 0x000fe200078e02ff */
[----:B------:R-:W-:-:S03]  /*0560*/  IADD3 R3, PT, PT, R5, 0x2, RZ ;  /* 0x0000000205037810 */ /* 0x000fc60007ffe0ff */
[----:B------:R-:W-:-:S04]  /*0570*/  IMAD R8, R8, R5, RZ ;  /* 0x0000000508087224 */ /* 0x000fc800078e02ff */
[----:B------:R-:W-:Y:S01]  /*0580*/  IMAD R8, R8, R5, R8 ;  /* 0x0000000508087224 */ /* 0x000fe200078e0208 */
[----:B------:R-:W-:-:S03]  /*0590*/  IADD3 R5, PT, PT, R5, 0x4, RZ ;  /* 0x0000000405057810 */ /* 0x000fc60007ffe0ff */
[----:B------:R-:W-:Y:S01]  /*05a0*/  IMAD R3, R3, R8, RZ ;  /* 0x0000000803037224 */ /* 0x000fe200078e02ff */
[----:B------:R-:W-:Y:S06]  /*05b0*/  @P0 BRA `(.L_x_3) ;  /* 0xfffffffc00d80947 */ /* 0x000fec000383ffff */
.L_x_9:
[----:B------:R-:W-:Y:S05]  /*05c0*/  BSYNC.RECONVERGENT B0 ;  /* 0x0000000000007941 */ /* 0x000fea0003800200 */
.L_x_2:
[----:B------:R-:W-:-:S07]  /*05d0*/  VIADD R8, R5, 0xffffffff ;  /* 0xffffffff05087836 */ /* 0x000fce0000000000 */
.L_x_1:
[----:B------:R-:W-:Y:S05]  /*05e0*/  BSYNC.RECONVERGENT B1 ;  /* 0x0000000000017941 */ /* 0x000fea0003800200 */
.L_x_0:
[----:B------:R-:W-:Y:S01]  /*05f0*/  ISETP.NE.AND P0, PT, R4, RZ, PT ;  /* 0x000000ff0400720c */ /* 0x000fe20003f05270 */
[----:B------:R-:W-:Y:S01]  /*0600*/  BSSY.RECONVERGENT B0, `(.L_x_10) ;  /* 0x0000009000007945 */ /* 0x000fe20003800200 */
[----:B------:R-:W-:-:S11]  /*0610*/  MOV R0, 0x0 ;  /* 0x0000000000007802 */ /* 0x000fd60000000f00 */
[----:B------:R-:W-:Y:S05]  /*0620*/  @!P0 BRA `(.L_x_11) ;  /* 0x0000000000188947 */ /* 0x000fea0003800000 */
[----:B------:R-:W-:-:S07]  /*0630*/  IADD3 R4, PT, PT, -R4, RZ, RZ ;  /* 0x000000ff04047210 */ /* 0x000fce0007ffe1ff */
.L_x_12:
[----:B------:R-:W-:Y:S01]  /*0640*/  IADD3 R4, PT, PT, R4, 0x1, RZ ;  /* 0x0000000104047810 */ /* 0x000fe20007ffe0ff */
[----:B------:R-:W-:Y:S02]  /*0650*/  IMAD R3, R3, R8, RZ ;  /* 0x0000000803037224 */ /* 0x000fe400078e02ff */
[----:B------:R-:W-:Y:S01]  /*0660*/  VIADD R8, R8, 0x1 ;  /* 0x0000000108087836 */ /* 0x000fe20000000000 */
[----:B------:R-:W-:-:S13]  /*0670*/  ISETP.NE.AND P0, PT, R4, RZ, PT ;  /* 0x000000ff0400720c */ /* 0x000fda0003f05270 */
[----:B------:R-:W-:Y:S05]  /*0680*/  @P0 BRA `(.L_x_12) ;  /* 0xfffffffc00ec0947 */ /* 0x000fea000383ffff */
.L_x_11:
[----:B------:R-:W-:Y:S05]  /*0690*/  BSYNC.RECONVERGENT B0 ;  /* 0x0000000000007941 */ /* 0x000fea0003800200 */
.L_x_10:
[----:B------:R0:W1:Y:S01]  /*06a0*/  LDC.64 R8, c[0x4][R0] ;  /* 0x0100000000087b82 */ /* 0x0000620000000a00 */
[----:B------:R0:W-:Y:S01]  /*06b0*/  STL.64 [R1], R2 ;  /* 0x0000000201007387 */ /* 0x0001e20000100a00 */
[----:B------:R-:W2:Y:S02]  /*06c0*/  LDCU.64 UR4, c[0x4][0x8] ;  /* 0x01000100ff0477ac */ /* 0x000ea40008000a00 */
[----:B--2---:R-:W-:Y:S02]  /*06d0*/  MOV R4, UR4 ;  /* 0x0000000400047c02 */ /* 0x004fe40008000f00 */
[----:B0-----:R-:W-:-:S07]  /*06e0*/  MOV R5, UR5 ;  /* 0x0000000500057c02 */ /* 0x001fce0008000f00 */
[----:B------:R-:W-:-:S07]  /*06f0*/  LEPC R20, `(.L_x_13) ;  /* 0x000000001014794e */ /* 0x000fce0000000000 */
[----:B-1----:R-:W-:Y:S05]  /*0700*/  CALL.ABS.NOINC R8 ;  /* 0x0000000008007343 */ /* 0x002fea0003c00000 */
.L_x_13:
[----:B------:R-:W-:Y:S05]  /*0710*/  EXIT ;  /* 0x000000000000794d */ /* 0x000fea0003800000 */
.L_x_14:
[----:B------:R-:W-:-:S00]  /*0720*/  BRA `(.L_x_14) ;  /* 0xfffffffc00fc7947 */ /* 0x000fc0000383ffff */
[----:B------:R-:W-:-:S00]  /*0730*/  NOP ;  /* 0x0000000000007918 */ /* 0x000fc00000000000 */
        /* <DEDUP_REMOVED lines=12> */
.L_x_15:


//--------------------- .nv.global.init           --------------------------
	.section	.nv.global.init,"aw",@progbits
.nv.global.init:
	.type		$str,@object
	.size		$str,(.L_0 - $str)
$str:
        /*0000*/ 	.byte	0x25, 0x64, 0x21, 0x3d, 0x25, 0x64, 0x0a, 0x00
.L_0:


//--------------------- .nv.shared.reserved.0     --------------------------
	.section	.nv.shared.reserved.0,"aw",@nobits
	.weak		__nv_reservedSMEM_offset_0_alias
	.size		__nv_reservedSMEM_offset_0_alias, 0, 64
	.other		__nv_reservedSMEM_offset_0_alias,@"STO_CUDA_RESERVED_SHARED STV_DEFAULT"
__nv_reservedSMEM_offset_0_alias:
	.zero		0
	.zero		64


//--------------------- .nv.constant0._Z16computeFactorialv --------------------------
	.section	.nv.constant0._Z16computeFactorialv,"a",@progbits
	.sectionflags	@""
	.align	4
.nv.constant0._Z16computeFactorialv:
	.zero		896


//--------------------- SYMBOLS --------------------------

	.type		.nv.reservedSmem.offset0,@object
	.size		.nv.reservedSmem.offset0,0x4
	.type		vprintf,@function
